//
// Generated by NVIDIA NVVM Compiler
//
// Compiler Build ID: CL-36424714
// Cuda compilation tools, release 13.0, V13.0.88
// Based on NVVM 20.0.0
//

.version 9.0
.target sm_100
.address_size 64

	// .globl	_Z16matrix_mul_naivePKfS0_Pfiii
// _ZZ17matrix_mul_sharedPKfS0_PfiiiE3shA has been demoted
// _ZZ17matrix_mul_sharedPKfS0_PfiiiE3shB has been demoted

.visible .entry _Z16matrix_mul_naivePKfS0_Pfiii(
	.param .u64 .ptr .align 1 _Z16matrix_mul_naivePKfS0_Pfiii_param_0,
	.param .u64 .ptr .align 1 _Z16matrix_mul_naivePKfS0_Pfiii_param_1,
	.param .u64 .ptr .align 1 _Z16matrix_mul_naivePKfS0_Pfiii_param_2,
	.param .u32 _Z16matrix_mul_naivePKfS0_Pfiii_param_3,
	.param .u32 _Z16matrix_mul_naivePKfS0_Pfiii_param_4,
	.param .u32 _Z16matrix_mul_naivePKfS0_Pfiii_param_5
)
{
	.reg .pred 	%p<13>;
	.reg .b32 	%r<43>;
	.reg .b32 	%f<68>;
	.reg .b64 	%rd<53>;

	ld.param.u64 	%rd7, [_Z16matrix_mul_naivePKfS0_Pfiii_param_0];
	ld.param.u64 	%rd8, [_Z16matrix_mul_naivePKfS0_Pfiii_param_1];
	ld.param.u64 	%rd6, [_Z16matrix_mul_naivePKfS0_Pfiii_param_2];
	ld.param.u32 	%r20, [_Z16matrix_mul_naivePKfS0_Pfiii_param_3];
	ld.param.u32 	%r18, [_Z16matrix_mul_naivePKfS0_Pfiii_param_4];
	ld.param.u32 	%r19, [_Z16matrix_mul_naivePKfS0_Pfiii_param_5];
	cvta.to.global.u64 	%rd1, %rd8;
	cvta.to.global.u64 	%rd2, %rd7;
	mov.u32 	%r22, %ntid.x;
	mov.u32 	%r23, %ctaid.x;
	mov.u32 	%r24, %tid.x;
	mad.lo.s32 	%r1, %r22, %r23, %r24;
	mov.u32 	%r25, %ntid.y;
	mov.u32 	%r26, %ctaid.y;
	mov.u32 	%r27, %tid.y;
	mad.lo.s32 	%r28, %r25, %r26, %r27;
	setp.ge.s32 	%p1, %r1, %r19;
	setp.ge.s32 	%p2, %r28, %r20;
	or.pred  	%p3, %p1, %p2;
	@%p3 bra 	$L__BB0_14;
	setp.lt.s32 	%p4, %r18, 1;
	mov.f32 	%f67, 0f00000000;
	@%p4 bra 	$L__BB0_13;
	mul.lo.s32 	%r3, %r18, %r28;
	and.b32  	%r4, %r18, 7;
	setp.lt.u32 	%p5, %r18, 8;
	mov.f32 	%f67, 0f00000000;
	mov.b32 	%r41, 0;
	@%p5 bra 	$L__BB0_5;
	and.b32  	%r41, %r18, 2147483640;
	neg.s32 	%r39, %r41;
	shl.b32 	%r7, %r19, 3;
	mul.wide.u32 	%rd9, %r3, 4;
	add.s64 	%rd10, %rd9, %rd2;
	add.s64 	%rd52, %rd10, 16;
	mov.f32 	%f67, 0f00000000;
	mul.wide.s32 	%rd13, %r19, 4;
	mov.u32 	%r38, %r1;
$L__BB0_4:
	.pragma "nounroll";
	ld.global.f32 	%f17, [%rd52+-16];
	mul.wide.s32 	%rd11, %r38, 4;
	add.s64 	%rd12, %rd1, %rd11;
	ld.global.f32 	%f18, [%rd12];
	fma.rn.f32 	%f19, %f17, %f18, %f67;
	ld.global.f32 	%f20, [%rd52+-12];
	add.s64 	%rd14, %rd12, %rd13;
	ld.global.f32 	%f21, [%rd14];
	fma.rn.f32 	%f22, %f20, %f21, %f19;
	ld.global.f32 	%f23, [%rd52+-8];
	add.s64 	%rd15, %rd14, %rd13;
	ld.global.f32 	%f24, [%rd15];
	fma.rn.f32 	%f25, %f23, %f24, %f22;
	ld.global.f32 	%f26, [%rd52+-4];
	add.s64 	%rd16, %rd15, %rd13;
	ld.global.f32 	%f27, [%rd16];
	fma.rn.f32 	%f28, %f26, %f27, %f25;
	ld.global.f32 	%f29, [%rd52];
	add.s64 	%rd17, %rd16, %rd13;
	ld.global.f32 	%f30, [%rd17];
	fma.rn.f32 	%f31, %f29, %f30, %f28;
	ld.global.f32 	%f32, [%rd52+4];
	add.s64 	%rd18, %rd17, %rd13;
	ld.global.f32 	%f33, [%rd18];
	fma.rn.f32 	%f34, %f32, %f33, %f31;
	ld.global.f32 	%f35, [%rd52+8];
	add.s64 	%rd19, %rd18, %rd13;
	ld.global.f32 	%f36, [%rd19];
	fma.rn.f32 	%f37, %f35, %f36, %f34;
	ld.global.f32 	%f38, [%rd52+12];
	add.s64 	%rd20, %rd19, %rd13;
	ld.global.f32 	%f39, [%rd20];
	fma.rn.f32 	%f67, %f38, %f39, %f37;
	add.s32 	%r39, %r39, 8;
	add.s32 	%r38, %r38, %r7;
	add.s64 	%rd52, %rd52, 32;
	setp.ne.s32 	%p6, %r39, 0;
	@%p6 bra 	$L__BB0_4;
$L__BB0_5:
	setp.eq.s32 	%p7, %r4, 0;
	@%p7 bra 	$L__BB0_13;
	and.b32  	%r13, %r18, 3;
	setp.lt.u32 	%p8, %r4, 4;
	@%p8 bra 	$L__BB0_8;
	add.s32 	%r30, %r41, %r3;
	mul.wide.u32 	%rd21, %r30, 4;
	add.s64 	%rd22, %rd2, %rd21;
	ld.global.f32 	%f41, [%rd22];
	mad.lo.s32 	%r31, %r41, %r19, %r1;
	mul.wide.s32 	%rd23, %r31, 4;
	add.s64 	%rd24, %rd1, %rd23;
	ld.global.f32 	%f42, [%rd24];
	fma.rn.f32 	%f43, %f41, %f42, %f67;
	cvt.u64.u32 	%rd25, %r3;
	cvt.u64.u32 	%rd26, %r41;
	add.s64 	%rd27, %rd26, %rd25;
	shl.b64 	%rd28, %rd27, 2;
	add.s64 	%rd29, %rd2, %rd28;
	ld.global.f32 	%f44, [%rd29+4];
	mul.wide.s32 	%rd30, %r19, 4;
	add.s64 	%rd31, %rd24, %rd30;
	ld.global.f32 	%f45, [%rd31];
	fma.rn.f32 	%f46, %f44, %f45, %f43;
	ld.global.f32 	%f47, [%rd29+8];
	add.s64 	%rd32, %rd31, %rd30;
	ld.global.f32 	%f48, [%rd32];
	fma.rn.f32 	%f49, %f47, %f48, %f46;
	ld.global.f32 	%f50, [%rd29+12];
	add.s64 	%rd33, %rd32, %rd30;
	ld.global.f32 	%f51, [%rd33];
	fma.rn.f32 	%f67, %f50, %f51, %f49;
	add.s32 	%r41, %r41, 4;
$L__BB0_8:
	setp.eq.s32 	%p9, %r13, 0;
	@%p9 bra 	$L__BB0_13;
	setp.eq.s32 	%p10, %r13, 1;
	@%p10 bra 	$L__BB0_11;
	add.s32 	%r32, %r41, %r3;
	mul.wide.u32 	%rd34, %r32, 4;
	add.s64 	%rd35, %rd2, %rd34;
	ld.global.f32 	%f53, [%rd35];
	mad.lo.s32 	%r33, %r41, %r19, %r1;
	mul.wide.s32 	%rd36, %r33, 4;
	add.s64 	%rd37, %rd1, %rd36;
	ld.global.f32 	%f54, [%rd37];
	fma.rn.f32 	%f55, %f53, %f54, %f67;
	cvt.u64.u32 	%rd38, %r3;
	cvt.u64.u32 	%rd39, %r41;
	add.s64 	%rd40, %rd39, %rd38;
	shl.b64 	%rd41, %rd40, 2;
	add.s64 	%rd42, %rd2, %rd41;
	ld.global.f32 	%f56, [%rd42+4];
	mul.wide.s32 	%rd43, %r19, 4;
	add.s64 	%rd44, %rd37, %rd43;
	ld.global.f32 	%f57, [%rd44];
	fma.rn.f32 	%f67, %f56, %f57, %f55;
	add.s32 	%r41, %r41, 2;
$L__BB0_11:
	and.b32  	%r34, %r18, 1;
	setp.eq.b32 	%p11, %r34, 1;
	not.pred 	%p12, %p11;
	@%p12 bra 	$L__BB0_13;
	add.s32 	%r35, %r41, %r3;
	mul.wide.u32 	%rd45, %r35, 4;
	add.s64 	%rd46, %rd2, %rd45;
	ld.global.f32 	%f58, [%rd46];
	mad.lo.s32 	%r36, %r41, %r19, %r1;
	mul.wide.s32 	%rd47, %r36, 4;
	add.s64 	%rd48, %rd1, %rd47;
	ld.global.f32 	%f59, [%rd48];
	fma.rn.f32 	%f67, %f58, %f59, %f67;
$L__BB0_13:
	mad.lo.s32 	%r37, %r19, %r28, %r1;
	cvta.to.global.u64 	%rd49, %rd6;
	mul.wide.s32 	%rd50, %r37, 4;
	add.s64 	%rd51, %rd49, %rd50;
	st.global.f32 	[%rd51], %f67;
$L__BB0_14:
	ret;

}
	// .globl	_Z17matrix_mul_sharedPKfS0_Pfiii
.visible .entry _Z17matrix_mul_sharedPKfS0_Pfiii(
	.param .u64 .ptr .align 1 _Z17matrix_mul_sharedPKfS0_Pfiii_param_0,
	.param .u64 .ptr .align 1 _Z17matrix_mul_sharedPKfS0_Pfiii_param_1,
	.param .u64 .ptr .align 1 _Z17matrix_mul_sharedPKfS0_Pfiii_param_2,
	.param .u32 _Z17matrix_mul_sharedPKfS0_Pfiii_param_3,
	.param .u32 _Z17matrix_mul_sharedPKfS0_Pfiii_param_4,
	.param .u32 _Z17matrix_mul_sharedPKfS0_Pfiii_param_5
)
{
	.reg .pred 	%p<12>;
	.reg .b32 	%r<42>;
	.reg .b32 	%f<63>;
	.reg .b64 	%rd<13>;
	// demoted variable
	.shared .align 4 .b8 _ZZ17matrix_mul_sharedPKfS0_PfiiiE3shA[1024];
	// demoted variable
	.shared .align 4 .b8 _ZZ17matrix_mul_sharedPKfS0_PfiiiE3shB[1024];
	ld.param.u64 	%rd3, [_Z17matrix_mul_sharedPKfS0_Pfiii_param_0];
	ld.param.u64 	%rd4, [_Z17matrix_mul_sharedPKfS0_Pfiii_param_1];
	ld.param.u64 	%rd5, [_Z17matrix_mul_sharedPKfS0_Pfiii_param_2];
	ld.param.u32 	%r23, [_Z17matrix_mul_sharedPKfS0_Pfiii_param_3];
	ld.param.u32 	%r24, [_Z17matrix_mul_sharedPKfS0_Pfiii_param_4];
	ld.param.u32 	%r25, [_Z17matrix_mul_sharedPKfS0_Pfiii_param_5];
	mov.u32 	%r37, %tid.x;
	mov.u32 	%r39, %tid.y;
	mov.u32 	%r26, %ntid.x;
	mov.u32 	%r27, %ctaid.x;
	mad.lo.s32 	%r3, %r26, %r27, %r37;
	mov.u32 	%r28, %ntid.y;
	mov.u32 	%r29, %ctaid.y;
	mad.lo.s32 	%r4, %r28, %r29, %r39;
	setp.lt.s32 	%p1, %r24, 1;
	mov.f32 	%f62, 0f00000000;
	@%p1 bra 	$L__BB1_7;
	add.s32 	%r30, %r24, 15;
	shr.u32 	%r31, %r30, 4;
	shl.b32 	%r32, %r39, 6;
	mov.u32 	%r33, _ZZ17matrix_mul_sharedPKfS0_PfiiiE3shA;
	add.s32 	%r5, %r33, %r32;
	shl.b32 	%r34, %r37, 2;
	add.s32 	%r6, %r5, %r34;
	mov.u32 	%r35, _ZZ17matrix_mul_sharedPKfS0_PfiiiE3shB;
	add.s32 	%r8, %r35, %r34;
	add.s32 	%r7, %r8, %r32;
	neg.s32 	%r41, %r31;
	mad.lo.s32 	%r40, %r39, %r25, %r3;
	shl.b32 	%r11, %r25, 4;
	mad.lo.s32 	%r38, %r24, %r4, %r37;
	cvta.to.global.u64 	%rd1, %rd3;
	cvta.to.global.u64 	%rd2, %rd4;
	mov.f32 	%f62, 0f00000000;
$L__BB1_2:
	setp.ge.s32 	%p2, %r4, %r23;
	setp.ge.s32 	%p3, %r37, %r24;
	mov.f32 	%f60, 0f00000000;
	or.pred  	%p4, %p2, %p3;
	@%p4 bra 	$L__BB1_4;
	mul.wide.u32 	%rd6, %r38, 4;
	add.s64 	%rd7, %rd1, %rd6;
	ld.global.f32 	%f60, [%rd7];
$L__BB1_4:
	setp.ge.s32 	%p5, %r3, %r25;
	st.shared.f32 	[%r6], %f60;
	setp.ge.s32 	%p6, %r39, %r24;
	mov.f32 	%f61, 0f00000000;
	or.pred  	%p7, %p5, %p6;
	@%p7 bra 	$L__BB1_6;
	mul.wide.s32 	%rd8, %r40, 4;
	add.s64 	%rd9, %rd2, %rd8;
	ld.global.f32 	%f61, [%rd9];
$L__BB1_6:
	st.shared.f32 	[%r7], %f61;
	bar.sync 	0;
	ld.shared.f32 	%f12, [%r5];
	ld.shared.f32 	%f13, [%r8];
	fma.rn.f32 	%f14, %f12, %f13, %f62;
	ld.shared.f32 	%f15, [%r5+4];
	ld.shared.f32 	%f16, [%r8+64];
	fma.rn.f32 	%f17, %f15, %f16, %f14;
	ld.shared.f32 	%f18, [%r5+8];
	ld.shared.f32 	%f19, [%r8+128];
	fma.rn.f32 	%f20, %f18, %f19, %f17;
	ld.shared.f32 	%f21, [%r5+12];
	ld.shared.f32 	%f22, [%r8+192];
	fma.rn.f32 	%f23, %f21, %f22, %f20;
	ld.shared.f32 	%f24, [%r5+16];
	ld.shared.f32 	%f25, [%r8+256];
	fma.rn.f32 	%f26, %f24, %f25, %f23;
	ld.shared.f32 	%f27, [%r5+20];
	ld.shared.f32 	%f28, [%r8+320];
	fma.rn.f32 	%f29, %f27, %f28, %f26;
	ld.shared.f32 	%f30, [%r5+24];
	ld.shared.f32 	%f31, [%r8+384];
	fma.rn.f32 	%f32, %f30, %f31, %f29;
	ld.shared.f32 	%f33, [%r5+28];
	ld.shared.f32 	%f34, [%r8+448];
	fma.rn.f32 	%f35, %f33, %f34, %f32;
	ld.shared.f32 	%f36, [%r5+32];
	ld.shared.f32 	%f37, [%r8+512];
	fma.rn.f32 	%f38, %f36, %f37, %f35;
	ld.shared.f32 	%f39, [%r5+36];
	ld.shared.f32 	%f40, [%r8+576];
	fma.rn.f32 	%f41, %f39, %f40, %f38;
	ld.shared.f32 	%f42, [%r5+40];
	ld.shared.f32 	%f43, [%r8+640];
	fma.rn.f32 	%f44, %f42, %f43, %f41;
	ld.shared.f32 	%f45, [%r5+44];
	ld.shared.f32 	%f46, [%r8+704];
	fma.rn.f32 	%f47, %f45, %f46, %f44;
	ld.shared.f32 	%f48, [%r5+48];
	ld.shared.f32 	%f49, [%r8+768];
	fma.rn.f32 	%f50, %f48, %f49, %f47;
	ld.shared.f32 	%f51, [%r5+52];
	ld.shared.f32 	%f52, [%r8+832];
	fma.rn.f32 	%f53, %f51, %f52, %f50;
	ld.shared.f32 	%f54, [%r5+56];
	ld.shared.f32 	%f55, [%r8+896];
	fma.rn.f32 	%f56, %f54, %f55, %f53;
	ld.shared.f32 	%f57, [%r5+60];
	ld.shared.f32 	%f58, [%r8+960];
	fma.rn.f32 	%f62, %f57, %f58, %f56;
	bar.sync 	0;
	add.s32 	%r41, %r41, 1;
	setp.ne.s32 	%p8, %r41, 0;
	add.s32 	%r40, %r40, %r11;
	add.s32 	%r39, %r39, 16;
	add.s32 	%r38, %r38, 16;
	add.s32 	%r37, %r37, 16;
	@%p8 bra 	$L__BB1_2;
$L__BB1_7:
	setp.ge.s32 	%p9, %r3, %r25;
	setp.ge.s32 	%p10, %r4, %r23;
	or.pred  	%p11, %p9, %p10;
	@%p11 bra 	$L__BB1_9;
	mad.lo.s32 	%r36, %r25, %r4, %r3;
	cvta.to.global.u64 	%rd10, %rd5;
	mul.wide.s32 	%rd11, %r36, 4;
	add.s64 	%rd12, %rd10, %rd11;
	st.global.f32 	[%rd12], %f62;
$L__BB1_9:
	ret;

}


// ===== COMPILED SASS (sm_100) =====

	.target	sm_100

	.elftype	@"ET_EXEC"


//--------------------- .note.nv.tkinfo           --------------------------
	.section	.note.nv.tkinfo,"",@"SHT_NOTE"
	.sectionflags	@"SHF_NOTE_NV_TKINFO"
	.tkinfo
        /*0018*/ 	.word	0x00000002
        /*0030*/ 	.string	""
        /*0030*/ 	.string	"ptxas"
        /*0030*/ 	.string	"Cuda compilation tools, release 13.0, V13.0.88"
        /*0030*/ 	.string	"Build cuda_13.0.r13.0/compiler.36424714_0"
        /*0030*/ 	.string	"-arch sm_100 -m 64 "



//--------------------- .note.nv.cuinfo           --------------------------
	.section	.note.nv.cuinfo,"",@"SHT_NOTE"
	.sectionflags	@"SHF_NOTE_NV_CUINFO"
        /*0018*/ 	.short	0x0002
        /*001a*/ 	.short	0x0064
        /*001c*/ 	.short	0x0082
	.zero		2


//--------------------- .nv.info                  --------------------------
	.section	.nv.info,"",@"SHT_CUDA_INFO"
	.align	4


	//----- nvinfo : EIATTR_REGCOUNT
	.align		4
        /*0000*/ 	.byte	0x04, 0x2f
        /*0002*/ 	.short	(.L_1 - .L_0)
	.align		4
.L_0:
        /*0004*/ 	.word	index@(_Z16matrix_mul_naivePKfS0_Pfiii)
        /*0008*/ 	.word	0x00000020


	//----- nvinfo : EIATTR_FRAME_SIZE
	.align		4
.L_1:
        /*000c*/ 	.byte	0x04, 0x11
        /*000e*/ 	.short	(.L_3 - .L_2)
	.align		4
.L_2:
        /*0010*/ 	.word	index@(_Z16matrix_mul_naivePKfS0_Pfiii)
        /*0014*/ 	.word	0x00000000


	//----- nvinfo : EIATTR_REGCOUNT
	.align		4
.L_3:
        /*0018*/ 	.byte	0x04, 0x2f
        /*001a*/ 	.short	(.L_5 - .L_4)
	.align		4
.L_4:
        /*001c*/ 	.word	index@(_Z17matrix_mul_sharedPKfS0_Pfiii)
        /*0020*/ 	.word	0x00000020


	//----- nvinfo : EIATTR_FRAME_SIZE
	.align		4
.L_5:
        /*0024*/ 	.byte	0x04, 0x11
        /*0026*/ 	.short	(.L_7 - .L_6)
	.align		4
.L_6:
        /*0028*/ 	.word	index@(_Z17matrix_mul_sharedPKfS0_Pfiii)
        /*002c*/ 	.word	0x00000000


	//----- nvinfo : EIATTR_MIN_STACK_SIZE
	.align		4
.L_7:
        /*0030*/ 	.byte	0x04, 0x12
        /*0032*/ 	.short	(.L_9 - .L_8)
	.align		4
.L_8:
        /*0034*/ 	.word	index@(_Z17matrix_mul_sharedPKfS0_Pfiii)
        /*0038*/ 	.word	0x00000000


	//----- nvinfo : EIATTR_MIN_STACK_SIZE
	.align		4
.L_9:
        /*003c*/ 	.byte	0x04, 0x12
        /*003e*/ 	.short	(.L_11 - .L_10)
	.align		4
.L_10:
        /*0040*/ 	.word	index@(_Z16matrix_mul_naivePKfS0_Pfiii)
        /*0044*/ 	.word	0x00000000
.L_11:


//--------------------- .nv.compat                --------------------------
	.section	.nv.compat,"",@"SHT_CUDA_COMPAT_INFO"
	.align	4
        /*0000*/ 	.byte	0x02, 0x09, 0x00, 0x00, 0x02, 0x02, 0x01, 0x00, 0x02, 0x05, 0x05, 0x00, 0x03, 0x07, 0x01, 0x01
        /*0010*/ 	.byte	0x02, 0x03, 0x00, 0x00, 0x02, 0x06, 0x01, 0x00, 0x04, 0x0b, 0x08, 0x00, 0x09, 0x00, 0x00, 0x00
        /*0020*/ 	.byte	0x00, 0x00, 0x00, 0x00


//--------------------- .nv.info._Z17matrix_mul_sharedPKfS0_Pfiii --------------------------
	.section	.nv.info._Z17matrix_mul_sharedPKfS0_Pfiii,"",@"SHT_CUDA_INFO"
	.sectionflags	@""
	.align	4


	//----- nvinfo : EIATTR_CUDA_API_VERSION
	.align		4
        /*0000*/ 	.byte	0x04, 0x37
        /*0002*/ 	.short	(.L_13 - .L_12)
.L_12:
        /*0004*/ 	.word	0x00000082


	//----- nvinfo : EIATTR_KPARAM_INFO
	.align		4
.L_13:
        /*0008*/ 	.byte	0x04, 0x17
        /*000a*/ 	.short	(.L_15 - .L_14)
.L_14:
        /*000c*/ 	.word	0x00000000
        /*0010*/ 	.short	0x0005
        /*0012*/ 	.short	0x0020
        /*0014*/ 	.byte	0x00, 0xf0, 0x11, 0x00


	//----- nvinfo : EIATTR_KPARAM_INFO
	.align		4
.L_15:
        /*0018*/ 	.byte	0x04, 0x17
        /*001a*/ 	.short	(.L_17 - .L_16)
.L_16:
        /*001c*/ 	.word	0x00000000
        /*0020*/ 	.short	0x0004
        /*0022*/ 	.short	0x001c
        /*0024*/ 	.byte	0x00, 0xf0, 0x11, 0x00


	//----- nvinfo : EIATTR_KPARAM_INFO
	.align		4
.L_17:
        /*0028*/ 	.byte	0x04, 0x17
        /*002a*/ 	.short	(.L_19 - .L_18)
.L_18:
        /*002c*/ 	.word	0x00000000
        /*0030*/ 	.short	0x0003
        /*0032*/ 	.short	0x0018
        /*0034*/ 	.byte	0x00, 0xf0, 0x11, 0x00


	//----- nvinfo : EIATTR_KPARAM_INFO
	.align		4
.L_19:
        /*0038*/ 	.byte	0x04, 0x17
        /*003a*/ 	.short	(.L_21 - .L_20)
.L_20:
        /*003c*/ 	.word	0x00000000
        /*0040*/ 	.short	0x0002
        /*0042*/ 	.short	0x0010
        /*0044*/ 	.byte	0x00, 0xf5, 0x21, 0x00


	//----- nvinfo : EIATTR_KPARAM_INFO
	.align		4
.L_21:
        /*0048*/ 	.byte	0x04, 0x17
        /*004a*/ 	.short	(.L_23 - .L_22)
.L_22:
        /*004c*/ 	.word	0x00000000
        /*0050*/ 	.short	0x0001
        /*0052*/ 	.short	0x0008
        /*0054*/ 	.byte	0x00, 0xf5, 0x21, 0x00


	//----- nvinfo : EIATTR_KPARAM_INFO
	.align		4
.L_23:
        /*0058*/ 	.byte	0x04, 0x17
        /*005a*/ 	.short	(.L_25 - .L_24)
.L_24:
        /*005c*/ 	.word	0x00000000
        /*0060*/ 	.short	0x0000
        /*0062*/ 	.short	0x0000
        /*0064*/ 	.byte	0x00, 0xf5, 0x21, 0x00


	//----- nvinfo : EIATTR_SPARSE_MMA_MASK
	.align		4
.L_25:
        /*0068*/ 	.byte	0x03, 0x50
        /*006a*/ 	.short	0x0000


	//----- nvinfo : EIATTR_MAXREG_COUNT
	.align		4
        /*006c*/ 	.byte	0x03, 0x1b
        /*006e*/ 	.short	0x00ff


	//----- nvinfo : EIATTR_NUM_BARRIERS
	.align		4
        /*0070*/ 	.byte	0x02, 0x4c
        /*0072*/ 	.byte	0x01
	.zero		1


	//----- nvinfo : EIATTR_MERCURY_ISA_VERSION
	.align		4
        /*0074*/ 	.byte	0x03, 0x5f
        /*0076*/ 	.short	0x0101


	//----- nvinfo : EIATTR_VRC_CTA_INIT_COUNT
	.align		4
        /*0078*/ 	.byte	0x02, 0x4a
	.zero		1
	.zero		1


	//----- nvinfo : EIATTR_EXIT_INSTR_OFFSETS
	.align		4
        /*007c*/ 	.byte	0x04, 0x1c
        /*007e*/ 	.short	(.L_27 - .L_26)


	//   ....[0]....
.L_26:
        /*0080*/ 	.word	0x000005f0


	//   ....[1]....
        /*0084*/ 	.word	0x00000640


	//----- nvinfo : EIATTR_CBANK_PARAM_SIZE
	.align		4
.L_27:
        /*0088*/ 	.byte	0x03, 0x19
        /*008a*/ 	.short	0x0024


	//----- nvinfo : EIATTR_PARAM_CBANK
	.align		4
        /*008c*/ 	.byte	0x04, 0x0a
        /*008e*/ 	.short	(.L_29 - .L_28)
	.align		4
.L_28:
        /*0090*/ 	.word	index@(.nv.constant0._Z17matrix_mul_sharedPKfS0_Pfiii)
        /*0094*/ 	.short	0x0380
        /*0096*/ 	.short	0x0024


	//----- nvinfo : EIATTR_SW_WAR
	.align		4
.L_29:
        /*0098*/ 	.byte	0x04, 0x36
        /*009a*/ 	.short	(.L_31 - .L_30)
.L_30:
        /*009c*/ 	.word	0x00000008
.L_31:


//--------------------- .nv.info._Z16matrix_mul_naivePKfS0_Pfiii --------------------------
	.section	.nv.info._Z16matrix_mul_naivePKfS0_Pfiii,"",@"SHT_CUDA_INFO"
	.sectionflags	@""
	.align	4


	//----- nvinfo : EIATTR_CUDA_API_VERSION
	.align		4
        /*0000*/ 	.byte	0x04, 0x37
        /*0002*/ 	.short	(.L_33 - .L_32)
.L_32:
        /*0004*/ 	.word	0x00000082


	//----- nvinfo : EIATTR_KPARAM_INFO
	.align		4
.L_33:
        /*0008*/ 	.byte	0x04, 0x17
        /*000a*/ 	.short	(.L_35 - .L_34)
.L_34:
        /*000c*/ 	.word	0x00000000
        /*0010*/ 	.short	0x0005
        /*0012*/ 	.short	0x0020
        /*0014*/ 	.byte	0x00, 0xf0, 0x11, 0x00


	//----- nvinfo : EIATTR_KPARAM_INFO
	.align		4
.L_35:
        /*0018*/ 	.byte	0x04, 0x17
        /*001a*/ 	.short	(.L_37 - .L_36)
.L_36:
        /*001c*/ 	.word	0x00000000
        /*0020*/ 	.short	0x0004
        /*0022*/ 	.short	0x001c
        /*0024*/ 	.byte	0x00, 0xf0, 0x11, 0x00


	//----- nvinfo : EIATTR_KPARAM_INFO
	.align		4
.L_37:
        /*0028*/ 	.byte	0x04, 0x17
        /*002a*/ 	.short	(.L_39 - .L_38)
.L_38:
        /*002c*/ 	.word	0x00000000
        /*0030*/ 	.short	0x0003
        /*0032*/ 	.short	0x0018
        /*0034*/ 	.byte	0x00, 0xf0, 0x11, 0x00


	//----- nvinfo : EIATTR_KPARAM_INFO
	.align		4
.L_39:
        /*0038*/ 	.byte	0x04, 0x17
        /*003a*/ 	.short	(.L_41 - .L_40)
.L_40:
        /*003c*/ 	.word	0x00000000
        /*0040*/ 	.short	0x0002
        /*0042*/ 	.short	0x0010
        /*0044*/ 	.byte	0x00, 0xf5, 0x21, 0x00


	//----- nvinfo : EIATTR_KPARAM_INFO
	.align		4
.L_41:
        /*0048*/ 	.byte	0x04, 0x17
        /*004a*/ 	.short	(.L_43 - .L_42)
.L_42:
        /*004c*/ 	.word	0x00000000
        /*0050*/ 	.short	0x0001
        /*0052*/ 	.short	0x0008
        /*0054*/ 	.byte	0x00, 0xf5, 0x21, 0x00


	//----- nvinfo : EIATTR_KPARAM_INFO
	.align		4
.L_43:
        /*0058*/ 	.byte	0x04, 0x17
        /*005a*/ 	.short	(.L_45 - .L_44)
.L_44:
        /*005c*/ 	.word	0x00000000
        /*0060*/ 	.short	0x0000
        /*0062*/ 	.short	0x0000
        /*0064*/ 	.byte	0x00, 0xf5, 0x21, 0x00


	//----- nvinfo : EIATTR_SPARSE_MMA_MASK
	.align		4
.L_45:
        /*0068*/ 	.byte	0x03, 0x50
        /*006a*/ 	.short	0x0000


	//----- nvinfo : EIATTR_MAXREG_COUNT
	.align		4
        /*006c*/ 	.byte	0x03, 0x1b
        /*006e*/ 	.short	0x00ff


	//----- nvinfo : EIATTR_MERCURY_ISA_VERSION
	.align		4
        /*0070*/ 	.byte	0x03, 0x5f
        /*0072*/ 	.short	0x0101


	//----- nvinfo : EIATTR_VRC_CTA_INIT_COUNT
	.align		4
        /*0074*/ 	.byte	0x02, 0x4a
	.zero		1
	.zero		1


	//----- nvinfo : EIATTR_EXIT_INSTR_OFFSETS
	.align		4
        /*0078*/ 	.byte	0x04, 0x1c
        /*007a*/ 	.short	(.L_47 - .L_46)


	//   ....[0]....
.L_46:
        /*007c*/ 	.word	0x000000d0


	//   ....[1]....
        /*0080*/ 	.word	0x000008f0


	//----- nvinfo : EIATTR_CBANK_PARAM_SIZE
	.align		4
.L_47:
        /*0084*/ 	.byte	0x03, 0x19
        /*0086*/ 	.short	0x0024


	//----- nvinfo : EIATTR_PARAM_CBANK
	.align		4
        /*0088*/ 	.byte	0x04, 0x0a
        /*008a*/ 	.short	(.L_49 - .L_48)
	.align		4
.L_48:
        /*008c*/ 	.word	index@(.nv.constant0._Z16matrix_mul_naivePKfS0_Pfiii)
        /*0090*/ 	.short	0x0380
        /*0092*/ 	.short	0x0024


	//----- nvinfo : EIATTR_SW_WAR
	.align		4
.L_49:
        /*0094*/ 	.byte	0x04, 0x36
        /*0096*/ 	.short	(.L_51 - .L_50)
.L_50:
        /*0098*/ 	.word	0x00000008
.L_51:


//--------------------- .nv.callgraph             --------------------------
	.section	.nv.callgraph,"",@"SHT_CUDA_CALLGRAPH"
	.align	4
	.sectionentsize	8
	.align		4
        /*0000*/ 	.word	0x00000000
	.align		4
        /*0004*/ 	.word	0xffffffff
	.align		4
        /*0008*/ 	.word	0x00000000
	.align		4
        /*000c*/ 	.word	0xfffffffe
	.align		4
        /*0010*/ 	.word	0x00000000
	.align		4
        /*0014*/ 	.word	0xfffffffd
	.align		4
        /*0018*/ 	.word	0x00000000
	.align		4
        /*001c*/ 	.word	0xfffffffc


//--------------------- .text._Z17matrix_mul_sharedPKfS0_Pfiii --------------------------
	.section	.text._Z17matrix_mul_sharedPKfS0_Pfiii,"ax",@progbits
	.align	128
        .global         _Z17matrix_mul_sharedPKfS0_Pfiii
        .type           _Z17matrix_mul_sharedPKfS0_Pfiii,@function
        .size           _Z17matrix_mul_sharedPKfS0_Pfiii,(.L_x_8 - _Z17matrix_mul_sharedPKfS0_Pfiii)
        .other          _Z17matrix_mul_sharedPKfS0_Pfiii,@"STO_CUDA_ENTRY STV_DEFAULT"
_Z17matrix_mul_sharedPKfS0_Pfiii:
.text._Z17matrix_mul_sharedPKfS0_Pfiii:
[----:B------:R-:W-:Y:S01]  /*0000*/  LDC R1, c[0x0][0x37c] ;  /* 0x0000df00ff017b82 */ /* 0x000fe20000000800 */
[----:B------:R-:W0:Y:S01]  /*0010*/  S2R R13, SR_TID.X ;  /* 0x00000000000d7919 */ /* 0x000e220000002100 */
[----:B------:R-:W1:Y:S01]  /*0020*/  LDCU UR10, c[0x0][0x39c] ;  /* 0x00007380ff0a77ac */ /* 0x000e620008000800 */
[----:B------:R-:W-:Y:S01]  /*0030*/  HFMA2 R21, -RZ, RZ, 0, 0 ;  /* 0x00000000ff157431 */ /* 0x000fe200000001ff */
[----:B------:R-:W0:Y:S01]  /*0040*/  S2R R2, SR_CTAID.X ;  /* 0x0000000000027919 */ /* 0x000e220000002500 */
[----:B------:R-:W0:Y:S01]  /*0050*/  LDCU UR4, c[0x0][0x360] ;  /* 0x00006c00ff0477ac */ /* 0x000e220008000800 */
[----:B------:R-:W2:Y:S01]  /*0060*/  S2R R0, SR_TID.Y ;  /* 0x0000000000007919 */ /* 0x000ea20000002200 */
[----:B------:R-:W2:Y:S01]  /*0070*/  LDCU UR5, c[0x0][0x364] ;  /* 0x00006c80ff0577ac */ /* 0x000ea20008000800 */
[----:B------:R-:W2:Y:S01]  /*0080*/  S2R R5, SR_CTAID.Y ;  /* 0x0000000000057919 */ /* 0x000ea20000002600 */
[----:B------:R-:W3:Y:S01]  /*0090*/  LDCU.64 UR8, c[0x0][0x358] ;  /* 0x00006b00ff0877ac */ /* 0x000ee20008000a00 */
[----:B-1----:R-:W-:Y:S01]  /*00a0*/  UISETP.GE.AND UP0, UPT, UR10, 0x1, UPT ;  /* 0x000000010a00788c */ /* 0x002fe2000bf06270 */
[----:B0-----:R-:W-:-:S02]  /*00b0*/  IMAD R3, R2, UR4, R13 ;  /* 0x0000000402037c24 */ /* 0x001fc4000f8e020d */
[----:B--2---:R-:W-:-:S06]  /*00c0*/  IMAD R2, R5, UR5, R0 ;  /* 0x0000000505027c24 */ /* 0x004fcc000f8e0200 */
[----:B---3--:R-:W-:Y:S05]  /*00d0*/  BRA.U !UP0, `(.L_x_0) ;  /* 0x0000000508347547 */ /* 0x008fea000b800000 */
[----:B------:R-:W0:Y:S01]  /*00e0*/  S2UR UR7, SR_CgaCtaId ;  /* 0x00000000000779c3 */ /* 0x000e220000008800 */
[----:B------:R-:W1:Y:S01]  /*00f0*/  LDCU UR11, c[0x0][0x3a0] ;  /* 0x00007400ff0b77ac */ /* 0x000e620008000800 */
[----:B------:R-:W-:Y:S01]  /*0100*/  MOV R21, RZ ;  /* 0x000000ff00157202 */ /* 0x000fe20000000f00 */
[----:B------:R-:W-:Y:S01]  /*0110*/  IMAD R14, R2, UR10, R13 ;  /* 0x0000000a020e7c24 */ /* 0x000fe2000f8e020d */
[----:B------:R-:W-:Y:S01]  /*0120*/  UMOV UR5, 0x400 ;  /* 0x0000040000057882 */ /* 0x000fe20000000000 */
[----:B------:R-:W-:-:S03]  /*0130*/  UIADD3 UR4, UPT, UPT, UR10, 0xf, URZ ;  /* 0x0000000f0a047890 */ /* 0x000fc6000fffe0ff */
[----:B------:R-:W2:Y:S01]  /*0140*/  LDC R12, c[0x0][0x3a0] ;  /* 0x0000e800ff0c7b82 */ /* 0x000ea20000000800 */
[----:B------:R-:W-:Y:S02]  /*0150*/  UIADD3 UR6, UPT, UPT, UR5, 0x400, URZ ;  /* 0x0000040005067890 */ /* 0x000fe4000fffe0ff */
[----:B------:R-:W-:Y:S01]  /*0160*/  USHF.R.U32.HI UR4, URZ, 0x4, UR4 ;  /* 0x00000004ff047899 */ /* 0x000fe20008011604 */
[----:B------:R-:W3:Y:S03]  /*0170*/  LDCU.64 UR12, c[0x0][0x398] ;  /* 0x00007300ff0c77ac */ /* 0x000ee60008000a00 */
[----:B------:R-:W-:Y:S01]  /*0180*/  UIADD3 UR4, UPT, UPT, -UR4, URZ, URZ ;  /* 0x000000ff04047290 */ /* 0x000fe2000fffe1ff */
[----:B-1----:R-:W-:Y:S01]  /*0190*/  IMAD R19, R0, UR11, R3 ;  /* 0x0000000b00137c24 */ /* 0x002fe2000f8e0203 */
[----:B0-----:R-:W-:Y:S02]  /*01a0*/  ULEA UR5, UR7, UR5, 0x18 ;  /* 0x0000000507057291 */ /* 0x001fe4000f8ec0ff */
[----:B------:R-:W-:-:S04]  /*01b0*/  ULEA UR6, UR7, UR6, 0x18 ;  /* 0x0000000607067291 */ /* 0x000fc8000f8ec0ff */
[C---:B------:R-:W-:Y:S02]  /*01c0*/  LEA R16, R0.reuse, UR5, 0x6 ;  /* 0x0000000500107c11 */ /* 0x040fe4000f8e30ff */
[C---:B------:R-:W-:Y:S02]  /*01d0*/  LEA R15, R13.reuse, UR6, 0x2 ;  /* 0x000000060d0f7c11 */ /* 0x040fe4000f8e10ff */
[----:B------:R-:W-:Y:S02]  /*01e0*/  LEA R18, R13, R16, 0x2 ;  /* 0x000000100d127211 */ /* 0x000fe400078e10ff */
[----:B---3--:R-:W-:-:S07]  /*01f0*/  LEA R17, R0, R15, 0x6 ;  /* 0x0000000f00117211 */ /* 0x008fce00078e30ff */
.L_x_1:
[----:B------:R-:W-:Y:S01]  /*0200*/  ISETP.GE.AND P1, PT, R13, UR13, PT ;  /* 0x0000000d0d007c0c */ /* 0x000fe2000bf26270 */
[----:B------:R-:W-:Y:S01]  /*0210*/  HFMA2 R22, -RZ, RZ, 0, 0 ;  /* 0x00000000ff167431 */ /* 0x000fe200000001ff */
[----:B------:R-:W-:Y:S02]  /*0220*/  ISETP.GE.AND P0, PT, R0, UR13, PT ;  /* 0x0000000d00007c0c */ /* 0x000fe4000bf06270 */
[----:B------:R-:W-:Y:S02]  /*0230*/  ISETP.GE.OR P1, PT, R2, UR12, P1 ;  /* 0x0000000c02007c0c */ /* 0x000fe40008f26670 */
[----:B--2---:R-:W-:Y:S02]  /*0240*/  ISETP.GE.OR P0, PT, R3, R12, P0 ;  /* 0x0000000c0300720c */ /* 0x004fe40000706670 */
[----:B------:R-:W-:-:S09]  /*0250*/  MOV R29, RZ ;  /* 0x000000ff001d7202 */ /* 0x000fd20000000f00 */
[----:B------:R-:W0:Y:S08]  /*0260*/  @!P1 LDC.64 R6, c[0x0][0x380] ;  /* 0x0000e000ff069b82 */ /* 0x000e300000000a00 */
[----:B------:R-:W1:Y:S01]  /*0270*/  @!P0 LDC.64 R4, c[0x0][0x388] ;  /* 0x0000e200ff048b82 */ /* 0x000e620000000a00 */
[----:B0-----:R-:W-:-:S05]  /*0280*/  @!P1 IMAD.WIDE.U32 R6, R14, 0x4, R6 ;  /* 0x000000040e069825 */ /* 0x001fca00078e0006 */
[----:B------:R-:W2:Y:S01]  /*0290*/  @!P1 LDG.E R29, desc[UR8][R6.64] ;  /* 0x00000008061d9981 */ /* 0x000ea2000c1e1900 */
[----:B-1----:R-:W-:-:S05]  /*02a0*/  @!P0 IMAD.WIDE R24, R19, 0x4, R4 ;  /* 0x0000000413188825 */ /* 0x002fca00078e0204 */
[----:B------:R-:W3:Y:S01]  /*02b0*/  @!P0 LDG.E R22, desc[UR8][R24.64] ;  /* 0x0000000818168981 */ /* 0x000ee2000c1e1900 */
[----:B------:R-:W-:-:S04]  /*02c0*/  UIADD3 UR4, UPT, UPT, UR4, 0x1, URZ ;  /* 0x0000000104047890 */ /* 0x000fc8000fffe0ff */
[----:B------:R-:W-:Y:S01]  /*02d0*/  UISETP.NE.AND UP0, UPT, UR4, URZ, UPT ;  /* 0x000000ff0400728c */ /* 0x000fe2000bf05270 */
[----:B------:R-:W-:Y:S02]  /*02e0*/  IADD3 R0, PT, PT, R0, 0x10, RZ ;  /* 0x0000001000007810 */ /* 0x000fe40007ffe0ff */
[----:B------:R-:W-:Y:S02]  /*02f0*/  IADD3 R13, PT, PT, R13, 0x10, RZ ;  /* 0x000000100d0d7810 */ /* 0x000fe40007ffe0ff */
[----:B------:R-:W-:Y:S02]  /*0300*/  IADD3 R14, PT, PT, R14, 0x10, RZ ;  /* 0x000000100e0e7810 */ /* 0x000fe40007ffe0ff */
[----:B------:R-:W-:Y:S01]  /*0310*/  LEA R19, R12, R19, 0x4 ;  /* 0x000000130c137211 */ /* 0x000fe200078e20ff */
[----:B--2---:R-:W-:Y:S04]  /*0320*/  STS [R18], R29 ;  /* 0x0000001d12007388 */ /* 0x004fe80000000800 */
[----:B---3--:R-:W-:Y:S01]  /*0330*/  STS [R17], R22 ;  /* 0x0000001611007388 */ /* 0x008fe20000000800 */
[----:B------:R-:W-:Y:S06]  /*0340*/  BAR.SYNC.DEFER_BLOCKING 0x0 ;  /* 0x0000000000007b1d */ /* 0x000fec0000010000 */
[----:B------:R-:W-:Y:S04]  /*0350*/  LDS R28, [R15] ;  /* 0x000000000f1c7984 */ /* 0x000fe80000000800 */
[----:B------:R-:W0:Y:S04]  /*0360*/  LDS.128 R8, [R16] ;  /* 0x0000000010087984 */ /* 0x000e280000000c00 */
[----:B------:R-:W1:Y:S04]  /*0370*/  LDS R29, [R15+0x40] ;  /* 0x000040000f1d7984 */ /* 0x000e680000000800 */
[----:B------:R-:W2:Y:S04]  /*0380*/  LDS R27, [R15+0x80] ;  /* 0x000080000f1b7984 */ /* 0x000ea80000000800 */
[----:B------:R-:W3:Y:S04]  /*0390*/  LDS R26, [R15+0xc0] ;  /* 0x0000c0000f1a7984 */ /* 0x000ee80000000800 */
[----:B------:R-:W-:Y:S04]  /*03a0*/  LDS R23, [R15+0x100] ;  /* 0x000100000f177984 */ /* 0x000fe80000000800 */
[----:B------:R-:W4:Y:S04]  /*03b0*/  LDS.128 R4, [R16+0x10] ;  /* 0x0000100010047984 */ /* 0x000f280000000c00 */
[----:B------:R-:W5:Y:S04]  /*03c0*/  LDS R20, [R15+0x140] ;  /* 0x000140000f147984 */ /* 0x000f680000000800 */
[----:B------:R-:W5:Y:S04]  /*03d0*/  LDS R25, [R15+0x180] ;  /* 0x000180000f197984 */ /* 0x000f680000000800 */
[----:B------:R-:W5:Y:S04]  /*03e0*/  LDS R22, [R15+0x1c0] ;  /* 0x0001c0000f167984 */ /* 0x000f680000000800 */
[----:B------:R-:W-:Y:S01]  /*03f0*/  LDS R24, [R15+0x240] ;  /* 0x000240000f187984 */ /* 0x000fe20000000800 */
[----:B0-----:R-:W-:-:S03]  /*0400*/  FFMA R8, R8, R28, R21 ;  /* 0x0000001c08087223 */ /* 0x001fc60000000015 */
[----:B------:R-:W-:Y:S01]  /*0410*/  LDS R21, [R15+0x200] ;  /* 0x000200000f157984 */ /* 0x000fe20000000800 */
[----:B-1----:R-:W-:-:S04]  /*0420*/  FFMA R8, R29, R9, R8 ;  /* 0x000000091d087223 */ /* 0x002fc80000000008 */
[----:B--2---:R-:W-:-:S04]  /*0430*/  FFMA R27, R27, R10, R8 ;  /* 0x0000000a1b1b7223 */ /* 0x004fc80000000008 */
[----:B---3--:R-:W-:Y:S02]  /*0440*/  FFMA R27, R26, R11, R27 ;  /* 0x0000000b1a1b7223 */ /* 0x008fe4000000001b */
[----:B------:R-:W0:Y:S02]  /*0450*/  LDS.128 R8, [R16+0x20] ;  /* 0x0000200010087984 */ /* 0x000e240000000c00 */
[----:B----4-:R-:W-:-:S04]  /*0460*/  FFMA R23, R4, R23, R27 ;  /* 0x0000001704177223 */ /* 0x010fc8000000001b */
[----:B-----5:R-:W-:Y:S02]  /*0470*/  FFMA R20, R20, R5, R23 ;  /* 0x0000000514147223 */ /* 0x020fe40000000017 */
[----:B------:R-:W1:Y:S02]  /*0480*/  LDS R23, [R15+0x280] ;  /* 0x000280000f177984 */ /* 0x000e640000000800 */
[----:B------:R-:W-:Y:S02]  /*0490*/  FFMA R25, R25, R6, R20 ;  /* 0x0000000619197223 */ /* 0x000fe40000000014 */
[----:B------:R-:W2:Y:S02]  /*04a0*/  LDS R20, [R15+0x2c0] ;  /* 0x0002c0000f147984 */ /* 0x000ea40000000800 */
[----:B------:R-:W-:Y:S02]  /*04b0*/  FFMA R27, R22, R7, R25 ;  /* 0x00000007161b7223 */ /* 0x000fe40000000019 */
[----:B------:R-:W-:Y:S04]  /*04c0*/  LDS R25, [R15+0x300] ;  /* 0x000300000f197984 */ /* 0x000fe80000000800 */
[----:B------:R-:W3:Y:S04]  /*04d0*/  LDS.128 R4, [R16+0x30] ;  /* 0x0000300010047984 */ /* 0x000ee80000000c00 */
[----:B------:R-:W4:Y:S01]  /*04e0*/  LDS R22, [R15+0x340] ;  /* 0x000340000f167984 */ /* 0x000f220000000800 */
[----:B0-----:R-:W-:-:S03]  /*04f0*/  FFMA R27, R8, R21, R27 ;  /* 0x00000015081b7223 */ /* 0x001fc6000000001b */
[----:B------:R-:W0:Y:S04]  /*0500*/  LDS R21, [R15+0x380] ;  /* 0x000380000f157984 */ /* 0x000e280000000800 */
[----:B------:R-:W5:Y:S01]  /*0510*/  LDS R8, [R15+0x3c0] ;  /* 0x0003c0000f087984 */ /* 0x000f620000000800 */
[----:B------:R-:W-:-:S04]  /*0520*/  FFMA R24, R24, R9, R27 ;  /* 0x0000000918187223 */ /* 0x000fc8000000001b */
[----:B-1----:R-:W-:-:S04]  /*0530*/  FFMA R23, R23, R10, R24 ;  /* 0x0000000a17177223 */ /* 0x002fc80000000018 */
[----:B--2---:R-:W-:-:S04]  /*0540*/  FFMA R11, R20, R11, R23 ;  /* 0x0000000b140b7223 */ /* 0x004fc80000000017 */
[----:B---3--:R-:W-:-:S04]  /*0550*/  FFMA R11, R4, R25, R11 ;  /* 0x00000019040b7223 */ /* 0x008fc8000000000b */
[----:B----4-:R-:W-:-:S04]  /*0560*/  FFMA R22, R22, R5, R11 ;  /* 0x0000000516167223 */ /* 0x010fc8000000000b */
[----:B0-----:R-:W-:-:S04]  /*0570*/  FFMA R21, R21, R6, R22 ;  /* 0x0000000615157223 */ /* 0x001fc80000000016 */
[----:B-----5:R-:W-:Y:S01]  /*0580*/  FFMA R21, R8, R7, R21 ;  /* 0x0000000708157223 */ /* 0x020fe20000000015 */
[----:B------:R-:W-:Y:S06]  /*0590*/  BAR.SYNC.DEFER_BLOCKING 0x0 ;  /* 0x0000000000007b1d */ /* 0x000fec0000010000 */
[----:B------:R-:W-:Y:S05]  /*05a0*/  BRA.U UP0, `(.L_x_1) ;  /* 0xfffffffd00147547 */ /* 0x000fea000b83ffff */
.L_x_0:
[----:B------:R-:W0:Y:S01]  /*05b0*/  LDCU UR4, c[0x0][0x398] ;  /* 0x00007300ff0477ac */ /* 0x000e220008000800 */
[----:B------:R-:W1:Y:S01]  /*05c0*/  LDCU UR5, c[0x0][0x3a0] ;  /* 0x00007400ff0577ac */ /* 0x000e620008000800 */
[----:B0-----:R-:W-:-:S04]  /*05d0*/  ISETP.GE.AND P0, PT, R2, UR4, PT ;  /* 0x0000000402007c0c */ /* 0x001fc8000bf06270 */
[----:B-1----:R-:W-:-:S13]  /*05e0*/  ISETP.GE.OR P0, PT, R3, UR5, P0 ;  /* 0x0000000503007c0c */ /* 0x002fda0008706670 */
[----:B------:R-:W-:Y:S05]  /*05f0*/  @P0 EXIT ;  /* 0x000000000000094d */ /* 0x000fea0003800000 */
[----:B------:R-:W0:Y:S01]  /*0600*/  LDC.64 R4, c[0x0][0x390] ;  /* 0x0000e400ff047b82 */ /* 0x000e220000000a00 */
[----:B------:R-:W-:-:S04]  /*0610*/  IMAD R3, R2, UR5, R3 ;  /* 0x0000000502037c24 */ /* 0x000fc8000f8e0203 */
[----:B0-----:R-:W-:-:S05]  /*0620*/  IMAD.WIDE R2, R3, 0x4, R4 ;  /* 0x0000000403027825 */ /* 0x001fca00078e0204 */
[----:B------:R-:W-:Y:S01]  /*0630*/  STG.E desc[UR8][R2.64], R21 ;  /* 0x0000001502007986 */ /* 0x000fe2000c101908 */
[----:B------:R-:W-:Y:S05]  /*0640*/  EXIT ;  /* 0x000000000000794d */ /* 0x000fea0003800000 */
.L_x_2:
[----:B------:R-:W-:-:S00]  /*0650*/  BRA `(.L_x_2) ;  /* 0xfffffffc00fc7947 */ /* 0x000fc0000383ffff */
[----:B------:R-:W-:-:S00]  /*0660*/  NOP ;  /* 0x0000000000007918 */ /* 0x000fc00000000000 */
        /* <DEDUP_REMOVED lines=9> */
.L_x_8:


//--------------------- .text._Z16matrix_mul_naivePKfS0_Pfiii --------------------------
	.section	.text._Z16matrix_mul_naivePKfS0_Pfiii,"ax",@progbits
	.align	128
        .global         _Z16matrix_mul_naivePKfS0_Pfiii
        .type           _Z16matrix_mul_naivePKfS0_Pfiii,@function
        .size           _Z16matrix_mul_naivePKfS0_Pfiii,(.L_x_9 - _Z16matrix_mul_naivePKfS0_Pfiii)
        .other          _Z16matrix_mul_naivePKfS0_Pfiii,@"STO_CUDA_ENTRY STV_DEFAULT"
_Z16matrix_mul_naivePKfS0_Pfiii:
.text._Z16matrix_mul_naivePKfS0_Pfiii:
[----:B------:R-:W-:Y:S01]  /*0000*/  LDC R1, c[0x0][0x37c] ;  /* 0x0000df00ff017b82 */ /* 0x000fe20000000800 */
[----:B------:R-:W0:Y:S01]  /*0010*/  S2R R0, SR_CTAID.Y ;  /* 0x0000000000007919 */ /* 0x000e220000002600 */
[----:B------:R-:W1:Y:S06]  /*0020*/  LDCU UR4, c[0x0][0x360] ;  /* 0x00006c00ff0477ac */ /* 0x000e6c0008000800 */
[----:B------:R-:W2:Y:S01]  /*0030*/  LDC R17, c[0x0][0x3a0] ;  /* 0x0000e800ff117b82 */ /* 0x000ea20000000800 */
[----:B------:R-:W0:Y:S01]  /*0040*/  S2R R5, SR_TID.Y ;  /* 0x0000000000057919 */ /* 0x000e220000002200 */
[----:B------:R-:W0:Y:S01]  /*0050*/  LDCU UR5, c[0x0][0x364] ;  /* 0x00006c80ff0577ac */ /* 0x000e220008000800 */
[----:B------:R-:W1:Y:S01]  /*0060*/  S2R R16, SR_CTAID.X ;  /* 0x0000000000107919 */ /* 0x000e620000002500 */
[----:B------:R-:W3:Y:S01]  /*0070*/  LDCU UR6, c[0x0][0x398] ;  /* 0x00007300ff0677ac */ /* 0x000ee20008000800 */
[----:B------:R-:W1:Y:S01]  /*0080*/  S2R R3, SR_TID.X ;  /* 0x0000000000037919 */ /* 0x000e620000002100 */
[----:B0-----:R-:W-:-:S05]  /*0090*/  IMAD R0, R0, UR5, R5 ;  /* 0x0000000500007c24 */ /* 0x001fca000f8e0205 */
[----:B---3--:R-:W-:Y:S01]  /*00a0*/  ISETP.GE.AND P0, PT, R0, UR6, PT ;  /* 0x0000000600007c0c */ /* 0x008fe2000bf06270 */
[----:B-1----:R-:W-:-:S05]  /*00b0*/  IMAD R16, R16, UR4, R3 ;  /* 0x0000000410107c24 */ /* 0x002fca000f8e0203 */
[----:B--2---:R-:W-:-:S13]  /*00c0*/  ISETP.GE.OR P0, PT, R16, R17, P0 ;  /* 0x000000111000720c */ /* 0x004fda0000706670 */
[----:B------:R-:W-:Y:S05]  /*00d0*/  @P0 EXIT ;  /* 0x000000000000094d */ /* 0x000fea0003800000 */
[----:B------:R-:W0:Y:S01]  /*00e0*/  LDC R19, c[0x0][0x39c] ;  /* 0x0000e700ff137b82 */ /* 0x000e220000000800 */
[----:B------:R-:W1:Y:S01]  /*00f0*/  LDCU.64 UR4, c[0x0][0x358] ;  /* 0x00006b00ff0477ac */ /* 0x000e620008000a00 */
[----:B------:R-:W-:Y:S01]  /*0100*/  HFMA2 R24, -RZ, RZ, 0, 0 ;  /* 0x00000000ff187431 */ /* 0x000fe200000001ff */
[----:B0-----:R-:W-:-:S13]  /*0110*/  ISETP.GE.AND P0, PT, R19, 0x1, PT ;  /* 0x000000011300780c */ /* 0x001fda0003f06270 */
[----:B-1----:R-:W-:Y:S05]  /*0120*/  @!P0 BRA `(.L_x_3) ;  /* 0x0000000400e08947 */ /* 0x002fea0003800000 */
[C---:B------:R-:W-:Y:S01]  /*0130*/  ISETP.GE.U32.AND P1, PT, R19.reuse, 0x8, PT ;  /* 0x000000081300780c */ /* 0x040fe20003f26070 */
[----:B------:R-:W-:Y:S01]  /*0140*/  IMAD R20, R0, R19, RZ ;  /* 0x0000001300147224 */ /* 0x000fe200078e02ff */
[----:B------:R-:W-:Y:S02]  /*0150*/  LOP3.LUT R27, R19, 0x7, RZ, 0xc0, !PT ;  /* 0x00000007131b7812 */ /* 0x000fe400078ec0ff */
[----:B------:R-:W-:Y:S02]  /*0160*/  MOV R24, RZ ;  /* 0x000000ff00187202 */ /* 0x000fe40000000f00 */
[----:B------:R-:W-:Y:S02]  /*0170*/  ISETP.NE.AND P0, PT, R27, RZ, PT ;  /* 0x000000ff1b00720c */ /* 0x000fe40003f05270 */
[----:B------:R-:W-:-:S05]  /*0180*/  MOV R21, RZ ;  /* 0x000000ff00157202 */ /* 0x000fca0000000f00 */
[----:B------:R-:W-:Y:S06]  /*0190*/  @!P1 BRA `(.L_x_4) ;  /* 0x0000000000c49947 */ /* 0x000fec0003800000 */
[----:B------:R-:W0:Y:S01]  /*01a0*/  LDC.64 R2, c[0x0][0x380] ;  /* 0x0000e000ff027b82 */ /* 0x000e220000000a00 */
[----:B------:R-:W-:Y:S02]  /*01b0*/  LOP3.LUT R21, R19, 0x7ffffff8, RZ, 0xc0, !PT ;  /* 0x7ffffff813157812 */ /* 0x000fe400078ec0ff */
[----:B------:R-:W-:Y:S02]  /*01c0*/  MOV R24, RZ ;  /* 0x000000ff00187202 */ /* 0x000fe40000000f00 */
[----:B------:R-:W-:Y:S02]  /*01d0*/  MOV R18, R16 ;  /* 0x0000001000127202 */ /* 0x000fe40000000f00 */
[----:B------:R-:W-:Y:S01]  /*01e0*/  IADD3 R22, PT, PT, -R21, RZ, RZ ;  /* 0x000000ff15167210 */ /* 0x000fe20007ffe1ff */
[----:B0-----:R-:W-:-:S03]  /*01f0*/  IMAD.WIDE.U32 R2, R20, 0x4, R2 ;  /* 0x0000000414027825 */ /* 0x001fc600078e0002 */
[----:B------:R-:W-:-:S04]  /*0200*/  IADD3 R4, P1, PT, R2, 0x10, RZ ;  /* 0x0000001002047810 */ /* 0x000fc80007f3e0ff */
[----:B------:R-:W-:-:S09]  /*0210*/  IADD3.X R5, PT, PT, RZ, R3, RZ, P1, !PT ;  /* 0x00000003ff057210 */ /* 0x000fd20000ffe4ff */
.L_x_5:
[----:B------:R-:W0:Y:S01]  /*0220*/  LDC.64 R14, c[0x0][0x388] ;  /* 0x0000e200ff0e7b82 */ /* 0x000e220000000a00 */
[----:B------:R-:W-:Y:S02]  /*0230*/  MOV R2, R4 ;  /* 0x0000000400027202 */ /* 0x000fe40000000f00 */
[----:B------:R-:W-:-:S05]  /*0240*/  MOV R3, R5 ;  /* 0x0000000500037202 */ /* 0x000fca0000000f00 */
[----:B------:R-:W2:Y:S04]  /*0250*/  LDG.E R25, desc[UR4][R2.64+-0x10] ;  /* 0xfffff00402197981 */ /* 0x000ea8000c1e1900 */
[----:B------:R-:W3:Y:S04]  /*0260*/  LDG.E R23, desc[UR4][R2.64+-0xc] ;  /* 0xfffff40402177981 */ /* 0x000ee8000c1e1900 */
[----:B------:R-:W4:Y:S04]  /*0270*/  LDG.E R29, desc[UR4][R2.64+-0x8] ;  /* 0xfffff804021d7981 */ /* 0x000f28000c1e1900 */
[----:B------:R-:W5:Y:S01]  /*0280*/  LDG.E R28, desc[UR4][R2.64+-0x4] ;  /* 0xfffffc04021c7981 */ /* 0x000f62000c1e1900 */
[----:B0-----:R-:W-:-:S05]  /*0290*/  IMAD.WIDE R14, R18, 0x4, R14 ;  /* 0x00000004120e7825 */ /* 0x001fca00078e020e */
[----:B------:R0:W2:Y:S01]  /*02a0*/  LDG.E R26, desc[UR4][R14.64] ;  /* 0x000000040e1a7981 */ /* 0x0000a2000c1e1900 */
[----:B------:R-:W-:-:S04]  /*02b0*/  IMAD.WIDE R12, R17, 0x4, R14 ;  /* 0x00000004110c7825 */ /* 0x000fc800078e020e */
[C---:B------:R-:W-:Y:S02]  /*02c0*/  IMAD.WIDE R4, R17.reuse, 0x4, R12 ;  /* 0x0000000411047825 */ /* 0x040fe400078e020c */
[----:B------:R-:W3:Y:S02]  /*02d0*/  LDG.E R12, desc[UR4][R12.64] ;  /* 0x000000040c0c7981 */ /* 0x000ee4000c1e1900 */
[C---:B------:R-:W-:Y:S02]  /*02e0*/  IMAD.WIDE R8, R17.reuse, 0x4, R4 ;  /* 0x0000000411087825 */ /* 0x040fe400078e0204 */
[----:B------:R-:W4:Y:S02]  /*02f0*/  LDG.E R4, desc[UR4][R4.64] ;  /* 0x0000000404047981 */ /* 0x000f24000c1e1900 */
[C---:B------:R-:W-:Y:S02]  /*0300*/  IMAD.WIDE R6, R17.reuse, 0x4, R8 ;  /* 0x0000000411067825 */ /* 0x040fe400078e0208 */
[----:B------:R-:W5:Y:S02]  /*0310*/  LDG.E R8, desc[UR4][R8.64] ;  /* 0x0000000408087981 */ /* 0x000f64000c1e1900 */
[----:B------:R-:W-:-:S02]  /*0320*/  IMAD.WIDE R10, R17, 0x4, R6 ;  /* 0x00000004110a7825 */ /* 0x000fc400078e0206 */
[----:B------:R-:W5:Y:S04]  /*0330*/  LDG.E R5, desc[UR4][R2.64] ;  /* 0x0000000402057981 */ /* 0x000f68000c1e1900 */
[----:B------:R-:W5:Y:S01]  /*0340*/  LDG.E R6, desc[UR4][R6.64] ;  /* 0x0000000406067981 */ /* 0x000f62000c1e1900 */
[----:B0-----:R-:W-:-:S03]  /*0350*/  IMAD.WIDE R14, R17, 0x4, R10 ;  /* 0x00000004110e7825 */ /* 0x001fc600078e020a */
[----:B------:R-:W5:Y:S04]  /*0360*/  LDG.E R10, desc[UR4][R10.64] ;  /* 0x000000040a0a7981 */ /* 0x000f68000c1e1900 */
[----:B------:R-:W5:Y:S04]  /*0370*/  LDG.E R13, desc[UR4][R14.64] ;  /* 0x000000040e0d7981 */ /* 0x000f68000c1e1900 */
[----:B------:R-:W5:Y:S04]  /*0380*/  LDG.E R7, desc[UR4][R2.64+0x4] ;  /* 0x0000040402077981 */ /* 0x000f68000c1e1900 */
[----:B------:R-:W5:Y:S01]  /*0390*/  LDG.E R9, desc[UR4][R2.64+0xc] ;  /* 0x00000c0402097981 */ /* 0x000f62000c1e1900 */
[----:B--2---:R-:W-:Y:S01]  /*03a0*/  FFMA R26, R25, R26, R24 ;  /* 0x0000001a191a7223 */ /* 0x004fe20000000018 */
[----:B------:R-:W-:-:S02]  /*03b0*/  IMAD.WIDE R24, R17, 0x4, R14 ;  /* 0x0000000411187825 */ /* 0x000fc400078e020e */
[----:B------:R-:W2:Y:S04]  /*03c0*/  LDG.E R14, desc[UR4][R2.64+0x8] ;  /* 0x00000804020e7981 */ /* 0x000ea8000c1e1900 */
[----:B------:R-:W2:Y:S01]  /*03d0*/  LDG.E R24, desc[UR4][R24.64] ;  /* 0x0000000418187981 */ /* 0x000ea2000c1e1900 */
[----:B---3--:R-:W-:Y:S01]  /*03e0*/  FFMA R12, R23, R12, R26 ;  /* 0x0000000c170c7223 */ /* 0x008fe2000000001a */
[----:B------:R-:W-:-:S03]  /*03f0*/  IADD3 R22, PT, PT, R22, 0x8, RZ ;  /* 0x0000000816167810 */ /* 0x000fc60007ffe0ff */
[----:B----4-:R-:W-:Y:S01]  /*0400*/  FFMA R29, R29, R4, R12 ;  /* 0x000000041d1d7223 */ /* 0x010fe2000000000c */
[----:B------:R-:W-:-:S03]  /*0410*/  ISETP.NE.AND P1, PT, R22, RZ, PT ;  /* 0x000000ff1600720c */ /* 0x000fc60003f25270 */
[----:B-----5:R-:W-:Y:S01]  /*0420*/  FFMA R8, R28, R8, R29 ;  /* 0x000000081c087223 */ /* 0x020fe2000000001d */
[----:B------:R-:W-:-:S03]  /*0430*/  IADD3 R4, P2, PT, R2, 0x20, RZ ;  /* 0x0000002002047810 */ /* 0x000fc60007f5e0ff */
[----:B------:R-:W-:Y:S01]  /*0440*/  FFMA R6, R5, R6, R8 ;  /* 0x0000000605067223 */ /* 0x000fe20000000008 */
[----:B------:R-:W-:Y:S02]  /*0450*/  IADD3.X R5, PT, PT, RZ, R3, RZ, P2, !PT ;  /* 0x00000003ff057210 */ /* 0x000fe400017fe4ff */
[----:B------:R-:W-:Y:S01]  /*0460*/  LEA R18, R17, R18, 0x3 ;  /* 0x0000001211127211 */ /* 0x000fe200078e18ff */
[----:B------:R-:W-:-:S04]  /*0470*/  FFMA R7, R7, R10, R6 ;  /* 0x0000000a07077223 */ /* 0x000fc80000000006 */
[----:B--2---:R-:W-:-:S04]  /*0480*/  FFMA R14, R14, R13, R7 ;  /* 0x0000000d0e0e7223 */ /* 0x004fc80000000007 */
[----:B------:R-:W-:Y:S01]  /*0490*/  FFMA R24, R9, R24, R14 ;  /* 0x0000001809187223 */ /* 0x000fe2000000000e */
[----:B------:R-:W-:Y:S06]  /*04a0*/  @P1 BRA `(.L_x_5) ;  /* 0xfffffffc005c1947 */ /* 0x000fec000383ffff */
.L_x_4:
[----:B------:R-:W-:Y:S05]  /*04b0*/  @!P0 BRA `(.L_x_3) ;  /* 0x0000000000fc8947 */ /* 0x000fea0003800000 */
[----:B------:R-:W-:Y:S02]  /*04c0*/  ISETP.GE.U32.AND P1, PT, R27, 0x4, PT ;  /* 0x000000041b00780c */ /* 0x000fe40003f26070 */
[----:B------:R-:W-:-:S04]  /*04d0*/  LOP3.LUT R14, R19, 0x3, RZ, 0xc0, !PT ;  /* 0x00000003130e7812 */ /* 0x000fc800078ec0ff */
[----:B------:R-:W-:-:S07]  /*04e0*/  ISETP.NE.AND P0, PT, R14, RZ, PT ;  /* 0x000000ff0e00720c */ /* 0x000fce0003f05270 */
[----:B------:R-:W-:Y:S06]  /*04f0*/  @!P1 BRA `(.L_x_6) ;  /* 0x00000000006c9947 */ /* 0x000fec0003800000 */
[----:B------:R-:W0:Y:S01]  /*0500*/  LDC.64 R4, c[0x0][0x388] ;  /* 0x0000e200ff047b82 */ /* 0x000e220000000a00 */
[----:B------:R-:W1:Y:S01]  /*0510*/  LDCU.64 UR6, c[0x0][0x380] ;  /* 0x00007000ff0677ac */ /* 0x000e620008000a00 */
[----:B------:R-:W-:Y:S01]  /*0520*/  IMAD R7, R21, R17, R16 ;  /* 0x0000001115077224 */ /* 0x000fe200078e0210 */
[CC--:B------:R-:W-:Y:S02]  /*0530*/  IADD3 R3, PT, PT, R20.reuse, R21.reuse, RZ ;  /* 0x0000001514037210 */ /* 0x0c0fe40007ffe0ff */
[----:B------:R-:W-:-:S03]  /*0540*/  IADD3 R8, P1, PT, R20, R21, RZ ;  /* 0x0000001514087210 */ /* 0x000fc60007f3e0ff */
[----:B------:R-:W2:Y:S01]  /*0550*/  LDC.64 R12, c[0x0][0x380] ;  /* 0x0000e000ff0c7b82 */ /* 0x000ea20000000a00 */
[----:B0-----:R-:W-:-:S04]  /*0560*/  IMAD.WIDE R4, R7, 0x4, R4 ;  /* 0x0000000407047825 */ /* 0x001fc800078e0204 */
[----:B------:R-:W-:Y:S02]  /*0570*/  IMAD.WIDE R6, R17, 0x4, R4 ;  /* 0x0000000411067825 */ /* 0x000fe400078e0204 */
[----:B------:R-:W3:Y:S02]  /*0580*/  LDG.E R4, desc[UR4][R4.64] ;  /* 0x0000000404047981 */ /* 0x000ee4000c1e1900 */
[----:B--2---:R-:W-:Y:S01]  /*0590*/  IMAD.WIDE.U32 R12, R3, 0x4, R12 ;  /* 0x00000004030c7825 */ /* 0x004fe200078e000c */
[----:B------:R-:W-:Y:S02]  /*05a0*/  IADD3.X R3, PT, PT, RZ, RZ, RZ, P1, !PT ;  /* 0x000000ffff037210 */ /* 0x000fe40000ffe4ff */
[----:B-1----:R-:W-:-:S03]  /*05b0*/  LEA R2, P1, R8, UR6, 0x2 ;  /* 0x0000000608027c11 */ /* 0x002fc6000f8210ff */
[----:B------:R-:W3:Y:S01]  /*05c0*/  LDG.E R13, desc[UR4][R12.64] ;  /* 0x000000040c0d7981 */ /* 0x000ee2000c1e1900 */
[----:B------:R-:W-:Y:S01]  /*05d0*/  LEA.HI.X R3, R8, UR7, R3, 0x2, P1 ;  /* 0x0000000708037c11 */ /* 0x000fe200088f1403 */
[C---:B------:R-:W-:Y:S02]  /*05e0*/  IMAD.WIDE R8, R17.reuse, 0x4, R6 ;  /* 0x0000000411087825 */ /* 0x040fe400078e0206 */
[----:B------:R-:W2:Y:S04]  /*05f0*/  LDG.E R6, desc[UR4][R6.64] ;  /* 0x0000000406067981 */ /* 0x000ea8000c1e1900 */
[----:B------:R-:W2:Y:S01]  /*0600*/  LDG.E R15, desc[UR4][R2.64+0x4] ;  /* 0x00000404020f7981 */ /* 0x000ea2000c1e1900 */
[----:B------:R-:W-:-:S03]  /*0610*/  IMAD.WIDE R10, R17, 0x4, R8 ;  /* 0x00000004110a7825 */ /* 0x000fc600078e0208 */
[----:B------:R-:W4:Y:S04]  /*0620*/  LDG.E R22, desc[UR4][R8.64] ;  /* 0x0000000408167981 */ /* 0x000f28000c1e1900 */
[----:B------:R-:W4:Y:S04]  /*0630*/  LDG.E R18, desc[UR4][R2.64+0x8] ;  /* 0x0000080402127981 */ /* 0x000f28000c1e1900 */
[----:B------:R-:W5:Y:S04]  /*0640*/  LDG.E R26, desc[UR4][R2.64+0xc] ;  /* 0x00000c04021a7981 */ /* 0x000f68000c1e1900 */
[----:B------:R-:W5:Y:S01]  /*0650*/  LDG.E R10, desc[UR4][R10.64] ;  /* 0x000000040a0a7981 */ /* 0x000f62000c1e1900 */
[----:B------:R-:W-:Y:S01]  /*0660*/  IADD3 R21, PT, PT, R21, 0x4, RZ ;  /* 0x0000000415157810 */ /* 0x000fe20007ffe0ff */
[----:B---3--:R-:W-:-:S04]  /*0670*/  FFMA R24, R13, R4, R24 ;  /* 0x000000040d187223 */ /* 0x008fc80000000018 */
[----:B--2---:R-:W-:-:S04]  /*0680*/  FFMA R15, R15, R6, R24 ;  /* 0x000000060f0f7223 */ /* 0x004fc80000000018 */
[----:B----4-:R-:W-:-:S04]  /*0690*/  FFMA R15, R18, R22, R15 ;  /* 0x00000016120f7223 */ /* 0x010fc8000000000f */
[----:B-----5:R-:W-:-:S07]  /*06a0*/  FFMA R24, R26, R10, R15 ;  /* 0x0000000a1a187223 */ /* 0x020fce000000000f */
.L_x_6:
[----:B------:R-:W-:Y:S05]  /*06b0*/  @!P0 BRA `(.L_x_3) ;  /* 0x00000000007c8947 */ /* 0x000fea0003800000 */
[----:B------:R-:W-:Y:S01]  /*06c0*/  ISETP.NE.AND P1, PT, R14, 0x1, PT ;  /* 0x000000010e00780c */ /* 0x000fe20003f25270 */
[----:B------:R-:W0:Y:S01]  /*06d0*/  LDC.64 R10, c[0x0][0x380] ;  /* 0x0000e000ff0a7b82 */ /* 0x000e220000000a00 */
[----:B------:R-:W-:-:S04]  /*06e0*/  LOP3.LUT R19, R19, 0x1, RZ, 0xc0, !PT ;  /* 0x0000000113137812 */ /* 0x000fc800078ec0ff */
[----:B------:R-:W-:-:S03]  /*06f0*/  ISETP.NE.U32.AND P0, PT, R19, 0x1, PT ;  /* 0x000000011300780c */ /* 0x000fc60003f05070 */
[----:B------:R-:W1:Y:S04]  /*0700*/  LDC.64 R8, c[0x0][0x388] ;  /* 0x0000e200ff087b82 */ /* 0x000e680000000a00 */
[CC--:B------:R-:W-:Y:S02]  /*0710*/  @P1 IADD3 R13, PT, PT, R20.reuse, R21.reuse, RZ ;  /* 0x00000015140d1210 */ /* 0x0c0fe40007ffe0ff */
[----:B------:R-:W-:Y:S02]  /*0720*/  @P1 IADD3 R12, P2, PT, R20, R21, RZ ;  /* 0x00000015140c1210 */ /* 0x000fe40007f5e0ff */
[----:B------:R-:W2:Y:S02]  /*0730*/  @P1 LDC.64 R2, c[0x0][0x380] ;  /* 0x0000e000ff021b82 */ /* 0x000ea40000000a00 */
[----:B------:R-:W-:-:S06]  /*0740*/  @P1 IADD3.X R14, PT, PT, RZ, RZ, RZ, P2, !PT ;  /* 0x000000ffff0e1210 */ /* 0x000fcc00017fe4ff */
[----:B------:R-:W3:Y:S01]  /*0750*/  LDC.64 R4, c[0x0][0x380] ;  /* 0x0000e000ff047b82 */ /* 0x000ee20000000a00 */
[----:B0-----:R-:W-:-:S04]  /*0760*/  @P1 IMAD.WIDE.U32 R10, R13, 0x4, R10 ;  /* 0x000000040d0a1825 */ /* 0x001fc800078e000a */
[C---:B------:R-:W-:Y:S01]  /*0770*/  @P1 IMAD R13, R21.reuse, R17, R16 ;  /* 0x00000011150d1224 */ /* 0x040fe200078e0210 */
[----:B------:R-:W-:Y:S01]  /*0780*/  @P1 IADD3 R21, PT, PT, R21, 0x2, RZ ;  /* 0x0000000215151810 */ /* 0x000fe20007ffe0ff */
[----:B------:R-:W4:Y:S01]  /*0790*/  @P1 LDG.E R11, desc[UR4][R10.64] ;  /* 0x000000040a0b1981 */ /* 0x000f22000c1e1900 */
[----:B------:R-:W0:Y:S01]  /*07a0*/  LDC.64 R6, c[0x0][0x388] ;  /* 0x0000e200ff067b82 */ /* 0x000e220000000a00 */
[----:B-1----:R-:W-:Y:S01]  /*07b0*/  @P1 IMAD.WIDE R8, R13, 0x4, R8 ;  /* 0x000000040d081825 */ /* 0x002fe200078e0208 */
[----:B------:R-:W-:Y:S02]  /*07c0*/  @!P0 IADD3 R15, PT, PT, R20, R21, RZ ;  /* 0x00000015140f8210 */ /* 0x000fe40007ffe0ff */
[----:B--2---:R-:W-:Y:S01]  /*07d0*/  @P1 LEA R2, P2, R12, R2, 0x2 ;  /* 0x000000020c021211 */ /* 0x004fe200078410ff */
[----:B------:R-:W-:-:S03]  /*07e0*/  @!P0 IMAD R21, R21, R17, R16 ;  /* 0x0000001115158224 */ /* 0x000fc600078e0210 */
[----:B------:R-:W-:Y:S01]  /*07f0*/  @P1 LEA.HI.X R3, R12, R3, R14, 0x2, P2 ;  /* 0x000000030c031211 */ /* 0x000fe200010f140e */
[----:B------:R-:W-:Y:S01]  /*0800*/  @P1 IMAD.WIDE R12, R17, 0x4, R8 ;  /* 0x00000004110c1825 */ /* 0x000fe200078e0208 */
[----:B------:R-:W4:Y:S03]  /*0810*/  @P1 LDG.E R14, desc[UR4][R8.64] ;  /* 0x00000004080e1981 */ /* 0x000f26000c1e1900 */
[----:B---3--:R-:W-:Y:S01]  /*0820*/  @!P0 IMAD.WIDE.U32 R4, R15, 0x4, R4 ;  /* 0x000000040f048825 */ /* 0x008fe200078e0004 */
[----:B------:R-:W2:Y:S04]  /*0830*/  @P1 LDG.E R2, desc[UR4][R2.64+0x4] ;  /* 0x0000040402021981 */ /* 0x000ea8000c1e1900 */
[----:B------:R-:W2:Y:S01]  /*0840*/  @P1 LDG.E R12, desc[UR4][R12.64] ;  /* 0x000000040c0c1981 */ /* 0x000ea2000c1e1900 */
[----:B0-----:R-:W-:-:S03]  /*0850*/  @!P0 IMAD.WIDE R6, R21, 0x4, R6 ;  /* 0x0000000415068825 */ /* 0x001fc600078e0206 */
[----:B------:R-:W3:Y:S04]  /*0860*/  @!P0 LDG.E R5, desc[UR4][R4.64] ;  /* 0x0000000404058981 */ /* 0x000ee8000c1e1900 */
[----:B------:R-:W3:Y:S01]  /*0870*/  @!P0 LDG.E R6, desc[UR4][R6.64] ;  /* 0x0000000406068981 */ /* 0x000ee2000c1e1900 */
[----:B----4-:R-:W-:-:S04]  /*0880*/  @P1 FFMA R11, R11, R14, R24 ;  /* 0x0000000e0b0b1223 */ /* 0x010fc80000000018 */
[----:B--2---:R-:W-:-:S04]  /*0890*/  @P1 FFMA R24, R2, R12, R11 ;  /* 0x0000000c02181223 */ /* 0x004fc8000000000b */
[----:B---3--:R-:W-:-:S07]  /*08a0*/  @!P0 FFMA R24, R5, R6, R24 ;  /* 0x0000000605188223 */ /* 0x008fce0000000018 */
.L_x_3:
[----:B------:R-:W0:Y:S01]  /*08b0*/  LDC.64 R2, c[0x0][0x390] ;  /* 0x0000e400ff027b82 */ /* 0x000e220000000a00 */
[----:B------:R-:W-:-:S04]  /*08c0*/  IMAD R17, R0, R17, R16 ;  /* 0x0000001100117224 */ /* 0x000fc800078e0210 */
[----:B0-----:R-:W-:-:S05]  /*08d0*/  IMAD.WIDE R2, R17, 0x4, R2 ;  /* 0x0000000411027825 */ /* 0x001fca00078e0202 */
[----:B------:R-:W-:Y:S01]  /*08e0*/  STG.E desc[UR4][R2.64], R24 ;  /* 0x0000001802007986 */ /* 0x000fe2000c101904 */
[----:B------:R-:W-:Y:S05]  /*08f0*/  EXIT ;  /* 0x000000000000794d */ /* 0x000fea0003800000 */
.L_x_7:
        /* <DEDUP_REMOVED lines=16> */
.L_x_9:


//--------------------- .nv.shared._Z17matrix_mul_sharedPKfS0_Pfiii --------------------------
	.section	.nv.shared._Z17matrix_mul_sharedPKfS0_Pfiii,"aw",@nobits
	.sectionflags	@""
	.align	4
.nv.shared._Z17matrix_mul_sharedPKfS0_Pfiii:
	.zero		3072


//--------------------- .nv.shared.reserved.0     --------------------------
	.section	.nv.shared.reserved.0,"aw",@nobits
	.weak		__nv_reservedSMEM_offset_0_alias
	.size		__nv_reservedSMEM_offset_0_alias, 0, 64
	.other		__nv_reservedSMEM_offset_0_alias,@"STO_CUDA_RESERVED_SHARED STV_DEFAULT"
__nv_reservedSMEM_offset_0_alias:
	.zero		0
	.zero		64


//--------------------- .nv.constant0._Z17matrix_mul_sharedPKfS0_Pfiii --------------------------
	.section	.nv.constant0._Z17matrix_mul_sharedPKfS0_Pfiii,"a",@progbits
	.sectionflags	@""
	.align	4
.nv.constant0._Z17matrix_mul_sharedPKfS0_Pfiii:
	.zero		932


//--------------------- .nv.constant0._Z16matrix_mul_naivePKfS0_Pfiii --------------------------
	.section	.nv.constant0._Z16matrix_mul_naivePKfS0_Pfiii,"a",@progbits
	.sectionflags	@""
	.align	4
.nv.constant0._Z16matrix_mul_naivePKfS0_Pfiii:
	.zero		932


//--------------------- SYMBOLS --------------------------

	.type		.nv.reservedSmem.offset0,@object
	.size		.nv.reservedSmem.offset0,0x4
	.type		.nv.reservedSmem.cap,@object
	.size		.nv.reservedSmem.cap,0x4
